	.headerflags	@"EF_CUDA_TEXMODE_UNIFIED EF_CUDA_64BIT_ADDRESS EF_CUDA_ACCELERATORS EF_CUDA_SM90 EF_CUDA_VIRTUAL_SM(EF_CUDA_SM90)"
	.elftype	@"ET_EXEC"


//--------------------- .nv.info                  --------------------------
	.section	.nv.info,"",@"SHT_CUDA_INFO"
	.align	4


	//----- nvinfo : EIATTR_REGCOUNT
	.align		4
        /*0000*/ 	.byte	0x04, 0x2f
        /*0002*/ 	.short	(.L_2 - .L_1)
	.align		4
.L_1:
        /*0004*/ 	.word	index@(triton_poi_fused_tanh_0)
        /*0008*/ 	.word	0x0000000c


	//----- nvinfo : EIATTR_MIN_STACK_SIZE
	.align		4
.L_2:
        /*000c*/ 	.byte	0x04, 0x12
        /*000e*/ 	.short	(.L_4 - .L_3)
	.align		4
.L_3:
        /*0010*/ 	.word	index@(triton_poi_fused_tanh_0)
        /*0014*/ 	.word	0x00000000


	//----- nvinfo : EIATTR_FRAME_SIZE
	.align		4
.L_4:
        /*0018*/ 	.byte	0x04, 0x11
        /*001a*/ 	.short	(.L_6 - .L_5)
	.align		4
.L_5:
        /*001c*/ 	.word	index@(triton_poi_fused_tanh_0)
        /*0020*/ 	.word	0x00000000


	//----- nvinfo : EIATTR_MIN_STACK_SIZE
	.align		4
.L_6:
        /*0024*/ 	.byte	0x04, 0x12
        /*0026*/ 	.short	(.L_8 - .L_7)
	.align		4
.L_7:
        /*0028*/ 	.word	index@(triton_poi_fused_tanh_0)
        /*002c*/ 	.word	0x00000000
.L_8:


//--------------------- .nv.info.triton_poi_fused_tanh_0 --------------------------
	.section	.nv.info.triton_poi_fused_tanh_0,"",@"SHT_CUDA_INFO"
	.sectionflags	@""
	.align	4


	//----- nvinfo : EIATTR_CUDA_API_VERSION
	.align		4
        /*0000*/ 	.byte	0x04, 0x37
        /*0002*/ 	.short	(.L_10 - .L_9)
.L_9:
        /*0004*/ 	.word	0x0000007c


	//----- nvinfo : EIATTR_KPARAM_INFO
	.align		4
.L_10:
        /*0008*/ 	.byte	0x04, 0x17
        /*000a*/ 	.short	(.L_12 - .L_11)
.L_11:
        /*000c*/ 	.word	0x00000000
        /*0010*/ 	.short	0x0002
        /*0012*/ 	.short	0x0010
        /*0014*/ 	.byte	0x00, 0xf0, 0x11, 0x00


	//----- nvinfo : EIATTR_KPARAM_INFO
	.align		4
.L_12:
        /*0018*/ 	.byte	0x04, 0x17
        /*001a*/ 	.short	(.L_14 - .L_13)
.L_13:
        /*001c*/ 	.word	0x00000000
        /*0020*/ 	.short	0x0001
        /*0022*/ 	.short	0x0008
        /*0024*/ 	.byte	0x00, 0xf4, 0x21, 0x00


	//----- nvinfo : EIATTR_KPARAM_INFO
	.align		4
.L_14:
        /*0028*/ 	.byte	0x04, 0x17
        /*002a*/ 	.short	(.L_16 - .L_15)
.L_15:
        /*002c*/ 	.word	0x00000000
        /*0030*/ 	.short	0x0000
        /*0032*/ 	.short	0x0000
        /*0034*/ 	.byte	0x00, 0xf4, 0x21, 0x00


	//----- nvinfo : EIATTR_SPARSE_MMA_MASK
	.align		4
.L_16:
        /*0038*/ 	.byte	0x03, 0x50
        /*003a*/ 	.short	0x0000


	//----- nvinfo : EIATTR_MAXREG_COUNT
	.align		4
        /*003c*/ 	.byte	0x03, 0x1b
        /*003e*/ 	.short	0x00ff


	//----- nvinfo : EIATTR_EXIT_INSTR_OFFSETS
	.align		4
        /*0040*/ 	.byte	0x04, 0x1c
        /*0042*/ 	.short	(.L_18 - .L_17)


	//   ....[0]....
.L_17:
        /*0044*/ 	.word	0x00000290


	//----- nvinfo : EIATTR_REQNTID
	.align		4
.L_18:
        /*0048*/ 	.byte	0x04, 0x10
        /*004a*/ 	.short	(.L_20 - .L_19)
.L_19:
        /*004c*/ 	.word	0x00000080
        /*0050*/ 	.word	0x00000001
        /*0054*/ 	.word	0x00000001


	//----- nvinfo : EIATTR_CRS_STACK_SIZE
	.align		4
.L_20:
        /*0058*/ 	.byte	0x04, 0x1e
        /*005a*/ 	.short	(.L_22 - .L_21)
.L_21:
        /*005c*/ 	.word	0x00000000


	//----- nvinfo : EIATTR_CBANK_PARAM_SIZE
	.align		4
.L_22:
        /*0060*/ 	.byte	0x03, 0x19
        /*0062*/ 	.short	0x0014


	//----- nvinfo : EIATTR_PARAM_CBANK
	.align		4
        /*0064*/ 	.byte	0x04, 0x0a
        /*0066*/ 	.short	(.L_24 - .L_23)
	.align		4
.L_23:
        /*0068*/ 	.word	index@(.nv.constant0.triton_poi_fused_tanh_0)
        /*006c*/ 	.short	0x0210
        /*006e*/ 	.short	0x0014


	//----- nvinfo : EIATTR_SW_WAR
	.align		4
.L_24:
        /*0070*/ 	.byte	0x04, 0x36
        /*0072*/ 	.short	(.L_26 - .L_25)
.L_25:
        /*0074*/ 	.word	0x00000008
.L_26:


//--------------------- .nv.callgraph             --------------------------
	.section	.nv.callgraph,"",@"SHT_CUDA_CALLGRAPH"
	.align	4
	.sectionentsize	8
	.align		4
        /*0000*/ 	.word	0x00000000
	.align		4
        /*0004*/ 	.word	0xffffffff
	.align		4
        /*0008*/ 	.word	0x00000000
	.align		4
        /*000c*/ 	.word	0xfffffffe
	.align		4
        /*0010*/ 	.word	0x00000000
	.align		4
        /*0014*/ 	.word	0xfffffffd
	.align		4
        /*0018*/ 	.word	0x00000000
	.align		4
        /*001c*/ 	.word	0xfffffffc


//--------------------- .nv.constant4             --------------------------
	.section	.nv.constant4,"a",@progbits
	.align	8
	.align		8
.nv.constant4:
        /*0000*/ 	.dword	_$_str


//--------------------- .text.triton_poi_fused_tanh_0 --------------------------
	.section	.text.triton_poi_fused_tanh_0,"ax",@progbits
	.align	128
        .global         triton_poi_fused_tanh_0
        .type           triton_poi_fused_tanh_0,@function
        .size           triton_poi_fused_tanh_0,(.L_x_4 - triton_poi_fused_tanh_0)
        .other          triton_poi_fused_tanh_0,@"STO_CUDA_ENTRY STV_DEFAULT"
triton_poi_fused_tanh_0:
.text.triton_poi_fused_tanh_0:
[----:B------:R-:W0:Y:S02]  /*0000*/  LDC R1, c[0x0][0x28] ;  /* 0x00000a00ff017b82 */ /* 0x000e240000000800 */
[----:B------:R-:W1:Y:S01]  /*0010*/  S2R R0, SR_TID.X ;  /* 0x0000000000007919 */ /* 0x000e620000002100 */
[----:B------:R-:W2:Y:S01]  /*0020*/  LDC.64 R4, c[0x0][0x218] ;  /* 0x00008600ff047b82 */ /* 0x000ea20000000a00 */
[----:B------:R-:W-:Y:S01]  /*0030*/  ULDC.64 UR4, c[0x0][0x208] ;  /* 0x0000820000047ab9 */ /* 0x000fe20000000a00 */
[----:B------:R-:W3:Y:S06]  /*0040*/  S2R R7, SR_CTAID.X ;  /* 0x0000000000077919 */ /* 0x000eec0000002500 */
[----:B------:R-:W4:Y:S01]  /*0050*/  LDC.64 R2, c[0x0][0x210] ;  /* 0x00008400ff027b82 */ /* 0x000f220000000a00 */
[----:B-1----:R-:W-:-:S02]  /*0060*/  LOP3.LUT R0, R0, 0x7f, RZ, 0xc0, !PT ;  /* 0x0000007f00007812 */ /* 0x002fc400078ec0ff */
[----:B---3--:R-:W-:Y:S02]  /*0070*/  SHF.R.S32.HI R6, RZ, 0x18, R7 ;  /* 0x00000018ff067819 */ /* 0x008fe40000011407 */
[----:B------:R-:W-:Y:S02]  /*0080*/  LEA R7, R7, R0, 0x7 ;  /* 0x0000000007077211 */ /* 0x000fe400078e38ff */
[----:B------:R-:W-:-:S03]  /*0090*/  SGXT R0, R6, 0x1 ;  /* 0x000000010600781a */ /* 0x000fc60000000200 */
[----:B----4-:R-:W-:Y:S01]  /*00a0*/  IMAD.WIDE R2, R7, 0x4, R2 ;  /* 0x0000000407027825 */ /* 0x010fe200078e0202 */
[----:B------:R-:W-:-:S04]  /*00b0*/  LEA.HI R0, R0, R7, RZ, 0x6 ;  /* 0x0000000700007211 */ /* 0x000fc800078f30ff */
[----:B------:R-:W-:-:S04]  /*00c0*/  LOP3.LUT R0, R0, 0xffffffc0, RZ, 0xc0, !PT ;  /* 0xffffffc000007812 */ /* 0x000fc800078ec0ff */
[----:B------:R-:W-:Y:S02]  /*00d0*/  IADD3 R9, R7, -R0, RZ ;  /* 0x8000000007097210 */ /* 0x000fe40007ffe0ff */
[----:B------:R-:W3:Y:S03]  /*00e0*/  LDG.E R0, desc[UR4][R2.64] ;  /* 0x0000000402007981 */ /* 0x000ee6000c1e1900 */
[----:B--2---:R-:W-:-:S06]  /*00f0*/  IMAD.WIDE R4, R9, 0x4, R4 ;  /* 0x0000000409047825 */ /* 0x004fcc00078e0204 */
[----:B------:R-:W3:Y:S01]  /*0100*/  LDG.E.EL R5, desc[UR4][R4.64] ;  /* 0x0000000404057981 */ /* 0x000ee2000c2e1900 */
[----:B------:R-:W-:Y:S01]  /*0110*/  BSSY B0, `(.L_x_0) ;  /* 0x0000016000007945 */ /* 0x000fe20003800000 */
[----:B---3--:R-:W-:-:S04]  /*0120*/  FADD R6, R0, R5 ;  /* 0x0000000500067221 */ /* 0x008fc80000000000 */
[----:B------:R-:W-:-:S05]  /*0130*/  FADD.FTZ R0, |R6|, -RZ ;  /* 0x800000ff06007221 */ /* 0x000fca0000010200 */
[----:B------:R-:W-:-:S13]  /*0140*/  FSETP.GE.AND P0, PT, R0, 0.60000002384185791016, PT ;  /* 0x3f19999a0000780b */ /* 0x000fda0003f06000 */
[----:B------:R-:W-:Y:S05]  /*0150*/  @!P0 BRA `(.L_x_1) ;  /* 0x0000000000288947 */ /* 0x000fea0003800000 */
[C---:B------:R-:W-:Y:S01]  /*0160*/  FMUL R4, R0.reuse, 2.8853900432586669922 ;  /* 0x4038aa3b00047820 */ /* 0x040fe20000400000 */
[----:B------:R-:W-:Y:S01]  /*0170*/  HFMA2.MMA R8, -RZ, RZ, 1.875, 0 ;  /* 0x3f800000ff087435 */ /* 0x000fe200000001ff */
[----:B------:R-:W-:-:S04]  /*0180*/  FSETP.GE.AND P0, PT, R0, 9.010913848876953125, PT ;  /* 0x41102cb40000780b */ /* 0x000fc80003f06000 */
[----:B------:R-:W1:Y:S02]  /*0190*/  MUFU.EX2 R4, R4 ;  /* 0x0000000400047308 */ /* 0x000e640000000800 */
[----:B-1----:R-:W-:-:S06]  /*01a0*/  FADD R7, R4, 1 ;  /* 0x3f80000004077421 */ /* 0x002fcc0000000000 */
[----:B------:R-:W1:Y:S02]  /*01b0*/  MUFU.RCP R7, R7 ;  /* 0x0000000700077308 */ /* 0x000e640000001000 */
[----:B-1----:R-:W-:-:S05]  /*01c0*/  FFMA.FTZ R5, R7, -2, R8 ;  /* 0xc000000007057823 */ /* 0x002fca0000010008 */
[----:B------:R-:W-:-:S04]  /*01d0*/  FSEL R5, R5, 1, !P0 ;  /* 0x3f80000005057808 */ /* 0x000fc80004000000 */
[----:B------:R-:W-:Y:S01]  /*01e0*/  LOP3.LUT R5, R5, 0x80000000, R6, 0xf8, !PT ;  /* 0x8000000005057812 */ /* 0x000fe200078ef806 */
[----:B------:R-:W-:Y:S06]  /*01f0*/  BRA `(.L_x_2) ;  /* 0x00000000001c7947 */ /* 0x000fec0003800000 */
.L_x_1:
[----:B------:R-:W-:Y:S01]  /*0200*/  MOV R0, 0x3c80f082 ;  /* 0x3c80f08200007802 */ /* 0x000fe20000000f00 */
[----:B------:R-:W-:-:S04]  /*0210*/  FMUL R5, R6, R6 ;  /* 0x0000000606057220 */ /* 0x000fc80000400000 */
[----:B------:R-:W-:-:S04]  /*0220*/  FFMA.FTZ R0, R5, R0, -0.052303962409496307373 ;  /* 0xbd563cae05007423 */ /* 0x000fc80000010000 */
[----:B------:R-:W-:-:S04]  /*0230*/  FFMA.FTZ R0, R5, R0, 0.1331529766321182251 ;  /* 0x3e08594105007423 */ /* 0x000fc80000010000 */
[----:B------:R-:W-:-:S04]  /*0240*/  FFMA.FTZ R0, R5, R0, -0.33332768082618713379 ;  /* 0xbeaaa9ed05007423 */ /* 0x000fc80000010000 */
[----:B------:R-:W-:-:S04]  /*0250*/  FFMA.FTZ R5, R5, R0, RZ ;  /* 0x0000000005057223 */ /* 0x000fc800000100ff */
[----:B------:R-:W-:-:S07]  /*0260*/  FFMA.FTZ R5, R6, R5, R6 ;  /* 0x0000000506057223 */ /* 0x000fce0000010006 */
.L_x_2:
[----:B------:R-:W-:Y:S05]  /*0270*/  BSYNC B0 ;  /* 0x0000000000007941 */ /* 0x000fea0003800000 */
.L_x_0:
[----:B------:R-:W-:Y:S01]  /*0280*/  STG.E desc[UR4][R2.64], R5 ;  /* 0x0000000502007986 */ /* 0x000fe2000c101904 */
[----:B------:R-:W-:Y:S05]  /*0290*/  EXIT ;  /* 0x000000000000794d */ /* 0x000fea0003800000 */
.L_x_3:
[----:B------:R-:W-:-:S00]  /*02a0*/  BRA `(.L_x_3) ;  /* 0xfffffffc00fc7947 */ /* 0x000fc0000383ffff */
[----:B------:R-:W-:-:S00]  /*02b0*/  NOP ;  /* 0x0000000000007918 */ /* 0x000fc00000000000 */
        /* <DEDUP_REMOVED lines=12> */
.L_x_4:


//--------------------- .nv.global.init           --------------------------
	.section	.nv.global.init,"aw",@progbits
.nv.global.init:
	.type		_$_str,@object
	.size		_$_str,(.L_0 - _$_str)
_$_str:
        /*0000*/ 	.byte	0x5f, 0x5f, 0x43, 0x55, 0x44, 0x41, 0x5f, 0x46, 0x54, 0x5a, 0x00
.L_0:


//--------------------- .nv.constant0.triton_poi_fused_tanh_0 --------------------------
	.section	.nv.constant0.triton_poi_fused_tanh_0,"a",@progbits
	.sectionflags	@""
	.align	4
.nv.constant0.triton_poi_fused_tanh_0:
	.zero		548
